//
// Generated by NVIDIA NVVM Compiler
//
// Compiler Build ID: CL-36424714
// Cuda compilation tools, release 13.0, V13.0.88
// Based on NVVM 20.0.0
//

.version 9.0
.target sm_100
.address_size 64

	// .globl	_Z4gemmPfS_S_iiii

.visible .entry _Z4gemmPfS_S_iiii(
	.param .u64 .ptr .align 1 _Z4gemmPfS_S_iiii_param_0,
	.param .u64 .ptr .align 1 _Z4gemmPfS_S_iiii_param_1,
	.param .u64 .ptr .align 1 _Z4gemmPfS_S_iiii_param_2,
	.param .u32 _Z4gemmPfS_S_iiii_param_3,
	.param .u32 _Z4gemmPfS_S_iiii_param_4,
	.param .u32 _Z4gemmPfS_S_iiii_param_5,
	.param .u32 _Z4gemmPfS_S_iiii_param_6
)
{
	.reg .pred 	%p<13>;
	.reg .b32 	%r<43>;
	.reg .b32 	%f<68>;
	.reg .b64 	%rd<53>;

	ld.param.u64 	%rd7, [_Z4gemmPfS_S_iiii_param_0];
	ld.param.u64 	%rd8, [_Z4gemmPfS_S_iiii_param_1];
	ld.param.u64 	%rd6, [_Z4gemmPfS_S_iiii_param_2];
	ld.param.u32 	%r20, [_Z4gemmPfS_S_iiii_param_3];
	ld.param.u32 	%r18, [_Z4gemmPfS_S_iiii_param_4];
	ld.param.u32 	%r19, [_Z4gemmPfS_S_iiii_param_6];
	cvta.to.global.u64 	%rd1, %rd8;
	cvta.to.global.u64 	%rd2, %rd7;
	mov.u32 	%r22, %ctaid.x;
	mov.u32 	%r23, %ntid.x;
	mov.u32 	%r24, %tid.x;
	mad.lo.s32 	%r1, %r22, %r23, %r24;
	mov.u32 	%r25, %ctaid.y;
	mov.u32 	%r26, %ntid.y;
	mov.u32 	%r27, %tid.y;
	mad.lo.s32 	%r28, %r25, %r26, %r27;
	setp.ge.s32 	%p1, %r1, %r19;
	setp.ge.s32 	%p2, %r28, %r20;
	or.pred  	%p3, %p1, %p2;
	@%p3 bra 	$L__BB0_14;
	setp.lt.s32 	%p4, %r18, 1;
	mov.f32 	%f67, 0f00000000;
	@%p4 bra 	$L__BB0_13;
	mul.lo.s32 	%r3, %r18, %r28;
	and.b32  	%r4, %r18, 7;
	setp.lt.u32 	%p5, %r18, 8;
	mov.f32 	%f67, 0f00000000;
	mov.b32 	%r41, 0;
	@%p5 bra 	$L__BB0_5;
	and.b32  	%r41, %r18, 2147483640;
	neg.s32 	%r39, %r41;
	shl.b32 	%r7, %r19, 3;
	mul.wide.u32 	%rd9, %r3, 4;
	add.s64 	%rd10, %rd9, %rd2;
	add.s64 	%rd52, %rd10, 16;
	mov.f32 	%f67, 0f00000000;
	mul.wide.s32 	%rd13, %r19, 4;
	mov.u32 	%r38, %r1;
$L__BB0_4:
	.pragma "nounroll";
	ld.global.f32 	%f17, [%rd52+-16];
	mul.wide.s32 	%rd11, %r38, 4;
	add.s64 	%rd12, %rd1, %rd11;
	ld.global.f32 	%f18, [%rd12];
	fma.rn.f32 	%f19, %f17, %f18, %f67;
	ld.global.f32 	%f20, [%rd52+-12];
	add.s64 	%rd14, %rd12, %rd13;
	ld.global.f32 	%f21, [%rd14];
	fma.rn.f32 	%f22, %f20, %f21, %f19;
	ld.global.f32 	%f23, [%rd52+-8];
	add.s64 	%rd15, %rd14, %rd13;
	ld.global.f32 	%f24, [%rd15];
	fma.rn.f32 	%f25, %f23, %f24, %f22;
	ld.global.f32 	%f26, [%rd52+-4];
	add.s64 	%rd16, %rd15, %rd13;
	ld.global.f32 	%f27, [%rd16];
	fma.rn.f32 	%f28, %f26, %f27, %f25;
	ld.global.f32 	%f29, [%rd52];
	add.s64 	%rd17, %rd16, %rd13;
	ld.global.f32 	%f30, [%rd17];
	fma.rn.f32 	%f31, %f29, %f30, %f28;
	ld.global.f32 	%f32, [%rd52+4];
	add.s64 	%rd18, %rd17, %rd13;
	ld.global.f32 	%f33, [%rd18];
	fma.rn.f32 	%f34, %f32, %f33, %f31;
	ld.global.f32 	%f35, [%rd52+8];
	add.s64 	%rd19, %rd18, %rd13;
	ld.global.f32 	%f36, [%rd19];
	fma.rn.f32 	%f37, %f35, %f36, %f34;
	ld.global.f32 	%f38, [%rd52+12];
	add.s64 	%rd20, %rd19, %rd13;
	ld.global.f32 	%f39, [%rd20];
	fma.rn.f32 	%f67, %f38, %f39, %f37;
	add.s32 	%r39, %r39, 8;
	add.s32 	%r38, %r38, %r7;
	add.s64 	%rd52, %rd52, 32;
	setp.ne.s32 	%p6, %r39, 0;
	@%p6 bra 	$L__BB0_4;
$L__BB0_5:
	setp.eq.s32 	%p7, %r4, 0;
	@%p7 bra 	$L__BB0_13;
	and.b32  	%r13, %r18, 3;
	setp.lt.u32 	%p8, %r4, 4;
	@%p8 bra 	$L__BB0_8;
	add.s32 	%r30, %r41, %r3;
	mul.wide.u32 	%rd21, %r30, 4;
	add.s64 	%rd22, %rd2, %rd21;
	ld.global.f32 	%f41, [%rd22];
	mad.lo.s32 	%r31, %r41, %r19, %r1;
	mul.wide.s32 	%rd23, %r31, 4;
	add.s64 	%rd24, %rd1, %rd23;
	ld.global.f32 	%f42, [%rd24];
	fma.rn.f32 	%f43, %f41, %f42, %f67;
	cvt.u64.u32 	%rd25, %r3;
	cvt.u64.u32 	%rd26, %r41;
	add.s64 	%rd27, %rd26, %rd25;
	shl.b64 	%rd28, %rd27, 2;
	add.s64 	%rd29, %rd2, %rd28;
	ld.global.f32 	%f44, [%rd29+4];
	mul.wide.s32 	%rd30, %r19, 4;
	add.s64 	%rd31, %rd24, %rd30;
	ld.global.f32 	%f45, [%rd31];
	fma.rn.f32 	%f46, %f44, %f45, %f43;
	ld.global.f32 	%f47, [%rd29+8];
	add.s64 	%rd32, %rd31, %rd30;
	ld.global.f32 	%f48, [%rd32];
	fma.rn.f32 	%f49, %f47, %f48, %f46;
	ld.global.f32 	%f50, [%rd29+12];
	add.s64 	%rd33, %rd32, %rd30;
	ld.global.f32 	%f51, [%rd33];
	fma.rn.f32 	%f67, %f50, %f51, %f49;
	add.s32 	%r41, %r41, 4;
$L__BB0_8:
	setp.eq.s32 	%p9, %r13, 0;
	@%p9 bra 	$L__BB0_13;
	setp.eq.s32 	%p10, %r13, 1;
	@%p10 bra 	$L__BB0_11;
	add.s32 	%r32, %r41, %r3;
	mul.wide.u32 	%rd34, %r32, 4;
	add.s64 	%rd35, %rd2, %rd34;
	ld.global.f32 	%f53, [%rd35];
	mad.lo.s32 	%r33, %r41, %r19, %r1;
	mul.wide.s32 	%rd36, %r33, 4;
	add.s64 	%rd37, %rd1, %rd36;
	ld.global.f32 	%f54, [%rd37];
	fma.rn.f32 	%f55, %f53, %f54, %f67;
	cvt.u64.u32 	%rd38, %r3;
	cvt.u64.u32 	%rd39, %r41;
	add.s64 	%rd40, %rd39, %rd38;
	shl.b64 	%rd41, %rd40, 2;
	add.s64 	%rd42, %rd2, %rd41;
	ld.global.f32 	%f56, [%rd42+4];
	mul.wide.s32 	%rd43, %r19, 4;
	add.s64 	%rd44, %rd37, %rd43;
	ld.global.f32 	%f57, [%rd44];
	fma.rn.f32 	%f67, %f56, %f57, %f55;
	add.s32 	%r41, %r41, 2;
$L__BB0_11:
	and.b32  	%r34, %r18, 1;
	setp.eq.b32 	%p11, %r34, 1;
	not.pred 	%p12, %p11;
	@%p12 bra 	$L__BB0_13;
	add.s32 	%r35, %r41, %r3;
	mul.wide.u32 	%rd45, %r35, 4;
	add.s64 	%rd46, %rd2, %rd45;
	ld.global.f32 	%f58, [%rd46];
	mad.lo.s32 	%r36, %r41, %r19, %r1;
	mul.wide.s32 	%rd47, %r36, 4;
	add.s64 	%rd48, %rd1, %rd47;
	ld.global.f32 	%f59, [%rd48];
	fma.rn.f32 	%f67, %f58, %f59, %f67;
$L__BB0_13:
	mad.lo.s32 	%r37, %r19, %r28, %r1;
	cvta.to.global.u64 	%rd49, %rd6;
	mul.wide.s32 	%rd50, %r37, 4;
	add.s64 	%rd51, %rd49, %rd50;
	st.global.f32 	[%rd51], %f67;
$L__BB0_14:
	ret;

}


// ===== COMPILED SASS (sm_100) =====

	.target	sm_100

	.elftype	@"ET_EXEC"


//--------------------- .note.nv.tkinfo           --------------------------
	.section	.note.nv.tkinfo,"",@"SHT_NOTE"
	.sectionflags	@"SHF_NOTE_NV_TKINFO"
	.tkinfo
        /*0018*/ 	.word	0x00000002
        /*0030*/ 	.string	""
        /*0030*/ 	.string	"ptxas"
        /*0030*/ 	.string	"Cuda compilation tools, release 13.0, V13.0.88"
        /*0030*/ 	.string	"Build cuda_13.0.r13.0/compiler.36424714_0"
        /*0030*/ 	.string	"-arch sm_100 -m 64 "



//--------------------- .note.nv.cuinfo           --------------------------
	.section	.note.nv.cuinfo,"",@"SHT_NOTE"
	.sectionflags	@"SHF_NOTE_NV_CUINFO"
        /*0018*/ 	.short	0x0002
        /*001a*/ 	.short	0x0064
        /*001c*/ 	.short	0x0082
	.zero		2


//--------------------- .nv.info                  --------------------------
	.section	.nv.info,"",@"SHT_CUDA_INFO"
	.align	4


	//----- nvinfo : EIATTR_REGCOUNT
	.align		4
        /*0000*/ 	.byte	0x04, 0x2f
        /*0002*/ 	.short	(.L_1 - .L_0)
	.align		4
.L_0:
        /*0004*/ 	.word	index@(_Z4gemmPfS_S_iiii)
        /*0008*/ 	.word	0x00000020


	//----- nvinfo : EIATTR_FRAME_SIZE
	.align		4
.L_1:
        /*000c*/ 	.byte	0x04, 0x11
        /*000e*/ 	.short	(.L_3 - .L_2)
	.align		4
.L_2:
        /*0010*/ 	.word	index@(_Z4gemmPfS_S_iiii)
        /*0014*/ 	.word	0x00000000


	//----- nvinfo : EIATTR_MIN_STACK_SIZE
	.align		4
.L_3:
        /*0018*/ 	.byte	0x04, 0x12
        /*001a*/ 	.short	(.L_5 - .L_4)
	.align		4
.L_4:
        /*001c*/ 	.word	index@(_Z4gemmPfS_S_iiii)
        /*0020*/ 	.word	0x00000000
.L_5:


//--------------------- .nv.compat                --------------------------
	.section	.nv.compat,"",@"SHT_CUDA_COMPAT_INFO"
	.align	4
        /*0000*/ 	.byte	0x02, 0x09, 0x00, 0x00, 0x02, 0x02, 0x01, 0x00, 0x02, 0x05, 0x05, 0x00, 0x03, 0x07, 0x01, 0x01
        /*0010*/ 	.byte	0x02, 0x03, 0x00, 0x00, 0x02, 0x06, 0x01, 0x00, 0x04, 0x0b, 0x08, 0x00, 0x09, 0x00, 0x00, 0x00
        /*0020*/ 	.byte	0x00, 0x00, 0x00, 0x00


//--------------------- .nv.info._Z4gemmPfS_S_iiii --------------------------
	.section	.nv.info._Z4gemmPfS_S_iiii,"",@"SHT_CUDA_INFO"
	.sectionflags	@""
	.align	4


	//----- nvinfo : EIATTR_CUDA_API_VERSION
	.align		4
        /*0000*/ 	.byte	0x04, 0x37
        /*0002*/ 	.short	(.L_7 - .L_6)
.L_6:
        /*0004*/ 	.word	0x00000082


	//----- nvinfo : EIATTR_KPARAM_INFO
	.align		4
.L_7:
        /*0008*/ 	.byte	0x04, 0x17
        /*000a*/ 	.short	(.L_9 - .L_8)
.L_8:
        /*000c*/ 	.word	0x00000000
        /*0010*/ 	.short	0x0006
        /*0012*/ 	.short	0x0024
        /*0014*/ 	.byte	0x00, 0xf0, 0x11, 0x00


	//----- nvinfo : EIATTR_KPARAM_INFO
	.align		4
.L_9:
        /*0018*/ 	.byte	0x04, 0x17
        /*001a*/ 	.short	(.L_11 - .L_10)
.L_10:
        /*001c*/ 	.word	0x00000000
        /*0020*/ 	.short	0x0005
        /*0022*/ 	.short	0x0020
        /*0024*/ 	.byte	0x00, 0xf0, 0x11, 0x00


	//----- nvinfo : EIATTR_KPARAM_INFO
	.align		4
.L_11:
        /*0028*/ 	.byte	0x04, 0x17
        /*002a*/ 	.short	(.L_13 - .L_12)
.L_12:
        /*002c*/ 	.word	0x00000000
        /*0030*/ 	.short	0x0004
        /*0032*/ 	.short	0x001c
        /*0034*/ 	.byte	0x00, 0xf0, 0x11, 0x00


	//----- nvinfo : EIATTR_KPARAM_INFO
	.align		4
.L_13:
        /*0038*/ 	.byte	0x04, 0x17
        /*003a*/ 	.short	(.L_15 - .L_14)
.L_14:
        /*003c*/ 	.word	0x00000000
        /*0040*/ 	.short	0x0003
        /*0042*/ 	.short	0x0018
        /*0044*/ 	.byte	0x00, 0xf0, 0x11, 0x00


	//----- nvinfo : EIATTR_KPARAM_INFO
	.align		4
.L_15:
        /*0048*/ 	.byte	0x04, 0x17
        /*004a*/ 	.short	(.L_17 - .L_16)
.L_16:
        /*004c*/ 	.word	0x00000000
        /*0050*/ 	.short	0x0002
        /*0052*/ 	.short	0x0010
        /*0054*/ 	.byte	0x00, 0xf5, 0x21, 0x00


	//----- nvinfo : EIATTR_KPARAM_INFO
	.align		4
.L_17:
        /*0058*/ 	.byte	0x04, 0x17
        /*005a*/ 	.short	(.L_19 - .L_18)
.L_18:
        /*005c*/ 	.word	0x00000000
        /*0060*/ 	.short	0x0001
        /*0062*/ 	.short	0x0008
        /*0064*/ 	.byte	0x00, 0xf5, 0x21, 0x00


	//----- nvinfo : EIATTR_KPARAM_INFO
	.align		4
.L_19:
        /*0068*/ 	.byte	0x04, 0x17
        /*006a*/ 	.short	(.L_21 - .L_20)
.L_20:
        /*006c*/ 	.word	0x00000000
        /*0070*/ 	.short	0x0000
        /*0072*/ 	.short	0x0000
        /*0074*/ 	.byte	0x00, 0xf5, 0x21, 0x00


	//----- nvinfo : EIATTR_SPARSE_MMA_MASK
	.align		4
.L_21:
        /*0078*/ 	.byte	0x03, 0x50
        /*007a*/ 	.short	0x0000


	//----- nvinfo : EIATTR_MAXREG_COUNT
	.align		4
        /*007c*/ 	.byte	0x03, 0x1b
        /*007e*/ 	.short	0x00ff


	//----- nvinfo : EIATTR_MERCURY_ISA_VERSION
	.align		4
        /*0080*/ 	.byte	0x03, 0x5f
        /*0082*/ 	.short	0x0101


	//----- nvinfo : EIATTR_VRC_CTA_INIT_COUNT
	.align		4
        /*0084*/ 	.byte	0x02, 0x4a
	.zero		1
	.zero		1


	//----- nvinfo : EIATTR_EXIT_INSTR_OFFSETS
	.align		4
        /*0088*/ 	.byte	0x04, 0x1c
        /*008a*/ 	.short	(.L_23 - .L_22)


	//   ....[0]....
.L_22:
        /*008c*/ 	.word	0x000000d0


	//   ....[1]....
        /*0090*/ 	.word	0x000008f0


	//----- nvinfo : EIATTR_CBANK_PARAM_SIZE
	.align		4
.L_23:
        /*0094*/ 	.byte	0x03, 0x19
        /*0096*/ 	.short	0x0028


	//----- nvinfo : EIATTR_PARAM_CBANK
	.align		4
        /*0098*/ 	.byte	0x04, 0x0a
        /*009a*/ 	.short	(.L_25 - .L_24)
	.align		4
.L_24:
        /*009c*/ 	.word	index@(.nv.constant0._Z4gemmPfS_S_iiii)
        /*00a0*/ 	.short	0x0380
        /*00a2*/ 	.short	0x0028


	//----- nvinfo : EIATTR_SW_WAR
	.align		4
.L_25:
        /*00a4*/ 	.byte	0x04, 0x36
        /*00a6*/ 	.short	(.L_27 - .L_26)
.L_26:
        /*00a8*/ 	.word	0x00000008
.L_27:


//--------------------- .nv.callgraph             --------------------------
	.section	.nv.callgraph,"",@"SHT_CUDA_CALLGRAPH"
	.align	4
	.sectionentsize	8
	.align		4
        /*0000*/ 	.word	0x00000000
	.align		4
        /*0004*/ 	.word	0xffffffff
	.align		4
        /*0008*/ 	.word	0x00000000
	.align		4
        /*000c*/ 	.word	0xfffffffe
	.align		4
        /*0010*/ 	.word	0x00000000
	.align		4
        /*0014*/ 	.word	0xfffffffd
	.align		4
        /*0018*/ 	.word	0x00000000
	.align		4
        /*001c*/ 	.word	0xfffffffc


//--------------------- .text._Z4gemmPfS_S_iiii   --------------------------
	.section	.text._Z4gemmPfS_S_iiii,"ax",@progbits
	.align	128
        .global         _Z4gemmPfS_S_iiii
        .type           _Z4gemmPfS_S_iiii,@function
        .size           _Z4gemmPfS_S_iiii,(.L_x_5 - _Z4gemmPfS_S_iiii)
        .other          _Z4gemmPfS_S_iiii,@"STO_CUDA_ENTRY STV_DEFAULT"
_Z4gemmPfS_S_iiii:
.text._Z4gemmPfS_S_iiii:
[----:B------:R-:W-:Y:S01]  /*0000*/  LDC R1, c[0x0][0x37c] ;  /* 0x0000df00ff017b82 */ /* 0x000fe20000000800 */
[----:B------:R-:W0:Y:S07]  /*0010*/  S2R R5, SR_TID.Y ;  /* 0x0000000000057919 */ /* 0x000e2e0000002200 */
[----:B------:R-:W1:Y:S01]  /*0020*/  LDC R16, c[0x0][0x360] ;  /* 0x0000d800ff107b82 */ /* 0x000e620000000800 */
[----:B------:R-:W2:Y:S01]  /*0030*/  LDCU UR6, c[0x0][0x398] ;  /* 0x00007300ff0677ac */ /* 0x000ea20008000800 */
[----:B------:R-:W1:Y:S06]  /*0040*/  S2R R3, SR_TID.X ;  /* 0x0000000000037919 */ /* 0x000e6c0000002100 */
[----:B------:R-:W0:Y:S08]  /*0050*/  S2UR UR5, SR_CTAID.Y ;  /* 0x00000000000579c3 */ /* 0x000e300000002600 */
[----:B------:R-:W0:Y:S08]  /*0060*/  LDC R0, c[0x0][0x364] ;  /* 0x0000d900ff007b82 */ /* 0x000e300000000800 */
[----:B------:R-:W1:Y:S08]  /*0070*/  S2UR UR4, SR_CTAID.X ;  /* 0x00000000000479c3 */ /* 0x000e700000002500 */
[----:B------:R-:W3:Y:S01]  /*0080*/  LDC R17, c[0x0][0x3a4] ;  /* 0x0000e900ff117b82 */ /* 0x000ee20000000800 */
[----:B0-----:R-:W-:-:S05]  /*0090*/  IMAD R0, R0, UR5, R5 ;  /* 0x0000000500007c24 */ /* 0x001fca000f8e0205 */
[----:B--2---:R-:W-:Y:S01]  /*00a0*/  ISETP.GE.AND P0, PT, R0, UR6, PT ;  /* 0x0000000600007c0c */ /* 0x004fe2000bf06270 */
[----:B-1----:R-:W-:-:S05]  /*00b0*/  IMAD R16, R16, UR4, R3 ;  /* 0x0000000410107c24 */ /* 0x002fca000f8e0203 */
[----:B---3--:R-:W-:-:S13]  /*00c0*/  ISETP.GE.OR P0, PT, R16, R17, P0 ;  /* 0x000000111000720c */ /* 0x008fda0000706670 */
[----:B------:R-:W-:Y:S05]  /*00d0*/  @P0 EXIT ;  /* 0x000000000000094d */ /* 0x000fea0003800000 */
[----:B------:R-:W0:Y:S01]  /*00e0*/  LDC R19, c[0x0][0x39c] ;  /* 0x0000e700ff137b82 */ /* 0x000e220000000800 */
[----:B------:R-:W1:Y:S01]  /*00f0*/  LDCU.64 UR4, c[0x0][0x358] ;  /* 0x00006b00ff0477ac */ /* 0x000e620008000a00 */
[----:B------:R-:W-:Y:S01]  /*0100*/  HFMA2 R24, -RZ, RZ, 0, 0 ;  /* 0x00000000ff187431 */ /* 0x000fe200000001ff */
[----:B0-----:R-:W-:-:S13]  /*0110*/  ISETP.GE.AND P0, PT, R19, 0x1, PT ;  /* 0x000000011300780c */ /* 0x001fda0003f06270 */
[----:B-1----:R-:W-:Y:S05]  /*0120*/  @!P0 BRA `(.L_x_0) ;  /* 0x0000000400e08947 */ /* 0x002fea0003800000 */
[C---:B------:R-:W-:Y:S01]  /*0130*/  ISETP.GE.U32.AND P1, PT, R19.reuse, 0x8, PT ;  /* 0x000000081300780c */ /* 0x040fe20003f26070 */
[----:B------:R-:W-:Y:S01]  /*0140*/  IMAD R20, R0, R19, RZ ;  /* 0x0000001300147224 */ /* 0x000fe200078e02ff */
[----:B------:R-:W-:Y:S02]  /*0150*/  LOP3.LUT R27, R19, 0x7, RZ, 0xc0, !PT ;  /* 0x00000007131b7812 */ /* 0x000fe400078ec0ff */
[----:B------:R-:W-:Y:S02]  /*0160*/  MOV R24, RZ ;  /* 0x000000ff00187202 */ /* 0x000fe40000000f00 */
[----:B------:R-:W-:Y:S02]  /*0170*/  ISETP.NE.AND P0, PT, R27, RZ, PT ;  /* 0x000000ff1b00720c */ /* 0x000fe40003f05270 */
[----:B------:R-:W-:-:S05]  /*0180*/  MOV R21, RZ ;  /* 0x000000ff00157202 */ /* 0x000fca0000000f00 */
[----:B------:R-:W-:Y:S06]  /*0190*/  @!P1 BRA `(.L_x_1) ;  /* 0x0000000000c49947 */ /* 0x000fec0003800000 */
[----:B------:R-:W0:Y:S01]  /*01a0*/  LDC.64 R2, c[0x0][0x380] ;  /* 0x0000e000ff027b82 */ /* 0x000e220000000a00 */
[----:B------:R-:W-:Y:S02]  /*01b0*/  LOP3.LUT R21, R19, 0x7ffffff8, RZ, 0xc0, !PT ;  /* 0x7ffffff813157812 */ /* 0x000fe400078ec0ff */
[----:B------:R-:W-:Y:S02]  /*01c0*/  MOV R24, RZ ;  /* 0x000000ff00187202 */ /* 0x000fe40000000f00 */
[----:B------:R-:W-:Y:S02]  /*01d0*/  MOV R18, R16 ;  /* 0x0000001000127202 */ /* 0x000fe40000000f00 */
[----:B------:R-:W-:Y:S01]  /*01e0*/  IADD3 R22, PT, PT, -R21, RZ, RZ ;  /* 0x000000ff15167210 */ /* 0x000fe20007ffe1ff */
[----:B0-----:R-:W-:-:S03]  /*01f0*/  IMAD.WIDE.U32 R2, R20, 0x4, R2 ;  /* 0x0000000414027825 */ /* 0x001fc600078e0002 */
[----:B------:R-:W-:-:S04]  /*0200*/  IADD3 R4, P1, PT, R2, 0x10, RZ ;  /* 0x0000001002047810 */ /* 0x000fc80007f3e0ff */
[----:B------:R-:W-:-:S09]  /*0210*/  IADD3.X R5, PT, PT, RZ, R3, RZ, P1, !PT ;  /* 0x00000003ff057210 */ /* 0x000fd20000ffe4ff */
.L_x_2:
[----:B------:R-:W0:Y:S01]  /*0220*/  LDC.64 R14, c[0x0][0x388] ;  /* 0x0000e200ff0e7b82 */ /* 0x000e220000000a00 */
[----:B------:R-:W-:Y:S02]  /*0230*/  MOV R2, R4 ;  /* 0x0000000400027202 */ /* 0x000fe40000000f00 */
[----:B------:R-:W-:-:S05]  /*0240*/  MOV R3, R5 ;  /* 0x0000000500037202 */ /* 0x000fca0000000f00 */
[----:B------:R-:W2:Y:S04]  /*0250*/  LDG.E R25, desc[UR4][R2.64+-0x10] ;  /* 0xfffff00402197981 */ /* 0x000ea8000c1e1900 */
[----:B------:R-:W3:Y:S04]  /*0260*/  LDG.E R23, desc[UR4][R2.64+-0xc] ;  /* 0xfffff40402177981 */ /* 0x000ee8000c1e1900 */
[----:B------:R-:W4:Y:S04]  /*0270*/  LDG.E R29, desc[UR4][R2.64+-0x8] ;  /* 0xfffff804021d7981 */ /* 0x000f28000c1e1900 */
[----:B------:R-:W5:Y:S01]  /*0280*/  LDG.E R28, desc[UR4][R2.64+-0x4] ;  /* 0xfffffc04021c7981 */ /* 0x000f62000c1e1900 */
[----:B0-----:R-:W-:-:S05]  /*0290*/  IMAD.WIDE R14, R18, 0x4, R14 ;  /* 0x00000004120e7825 */ /* 0x001fca00078e020e */
[----:B------:R0:W2:Y:S01]  /*02a0*/  LDG.E R26, desc[UR4][R14.64] ;  /* 0x000000040e1a7981 */ /* 0x0000a2000c1e1900 */
[----:B------:R-:W-:-:S04]  /*02b0*/  IMAD.WIDE R12, R17, 0x4, R14 ;  /* 0x00000004110c7825 */ /* 0x000fc800078e020e */
[C---:B------:R-:W-:Y:S02]  /*02c0*/  IMAD.WIDE R4, R17.reuse, 0x4, R12 ;  /* 0x0000000411047825 */ /* 0x040fe400078e020c */
[----:B------:R-:W3:Y:S02]  /*02d0*/  LDG.E R12, desc[UR4][R12.64] ;  /* 0x000000040c0c7981 */ /* 0x000ee4000c1e1900 */
[C---:B------:R-:W-:Y:S02]  /*02e0*/  IMAD.WIDE R8, R17.reuse, 0x4, R4 ;  /* 0x0000000411087825 */ /* 0x040fe400078e0204 */
[----:B------:R-:W4:Y:S02]  /*02f0*/  LDG.E R4, desc[UR4][R4.64] ;  /* 0x0000000404047981 */ /* 0x000f24000c1e1900 */
[C---:B------:R-:W-:Y:S02]  /*0300*/  IMAD.WIDE R6, R17.reuse, 0x4, R8 ;  /* 0x0000000411067825 */ /* 0x040fe400078e0208 */
[----:B------:R-:W5:Y:S02]  /*0310*/  LDG.E R8, desc[UR4][R8.64] ;  /* 0x0000000408087981 */ /* 0x000f64000c1e1900 */
[----:B------:R-:W-:-:S02]  /*0320*/  IMAD.WIDE R10, R17, 0x4, R6 ;  /* 0x00000004110a7825 */ /* 0x000fc400078e0206 */
[----:B------:R-:W5:Y:S04]  /*0330*/  LDG.E R5, desc[UR4][R2.64] ;  /* 0x0000000402057981 */ /* 0x000f68000c1e1900 */
[----:B------:R-:W5:Y:S01]  /*0340*/  LDG.E R6, desc[UR4][R6.64] ;  /* 0x0000000406067981 */ /* 0x000f62000c1e1900 */
[----:B0-----:R-:W-:-:S03]  /*0350*/  IMAD.WIDE R14, R17, 0x4, R10 ;  /* 0x00000004110e7825 */ /* 0x001fc600078e020a */
[----:B------:R-:W5:Y:S04]  /*0360*/  LDG.E R10, desc[UR4][R10.64] ;  /* 0x000000040a0a7981 */ /* 0x000f68000c1e1900 */
[----:B------:R-:W5:Y:S04]  /*0370*/  LDG.E R13, desc[UR4][R14.64] ;  /* 0x000000040e0d7981 */ /* 0x000f68000c1e1900 */
[----:B------:R-:W5:Y:S04]  /*0380*/  LDG.E R7, desc[UR4][R2.64+0x4] ;  /* 0x0000040402077981 */ /* 0x000f68000c1e1900 */
[----:B------:R-:W5:Y:S01]  /*0390*/  LDG.E R9, desc[UR4][R2.64+0xc] ;  /* 0x00000c0402097981 */ /* 0x000f62000c1e1900 */
[----:B--2---:R-:W-:Y:S01]  /*03a0*/  FFMA R26, R25, R26, R24 ;  /* 0x0000001a191a7223 */ /* 0x004fe20000000018 */
[----:B------:R-:W-:-:S02]  /*03b0*/  IMAD.WIDE R24, R17, 0x4, R14 ;  /* 0x0000000411187825 */ /* 0x000fc400078e020e */
[----:B------:R-:W2:Y:S04]  /*03c0*/  LDG.E R14, desc[UR4][R2.64+0x8] ;  /* 0x00000804020e7981 */ /* 0x000ea8000c1e1900 */
[----:B------:R-:W2:Y:S01]  /*03d0*/  LDG.E R24, desc[UR4][R24.64] ;  /* 0x0000000418187981 */ /* 0x000ea2000c1e1900 */
[----:B---3--:R-:W-:Y:S01]  /*03e0*/  FFMA R12, R23, R12, R26 ;  /* 0x0000000c170c7223 */ /* 0x008fe2000000001a */
[----:B------:R-:W-:-:S03]  /*03f0*/  IADD3 R22, PT, PT, R22, 0x8, RZ ;  /* 0x0000000816167810 */ /* 0x000fc60007ffe0ff */
[----:B----4-:R-:W-:Y:S01]  /*0400*/  FFMA R29, R29, R4, R12 ;  /* 0x000000041d1d7223 */ /* 0x010fe2000000000c */
[----:B------:R-:W-:-:S03]  /*0410*/  ISETP.NE.AND P1, PT, R22, RZ, PT ;  /* 0x000000ff1600720c */ /* 0x000fc60003f25270 */
[----:B-----5:R-:W-:Y:S01]  /*0420*/  FFMA R8, R28, R8, R29 ;  /* 0x000000081c087223 */ /* 0x020fe2000000001d */
[----:B------:R-:W-:-:S03]  /*0430*/  IADD3 R4, P2, PT, R2, 0x20, RZ ;  /* 0x0000002002047810 */ /* 0x000fc60007f5e0ff */
[----:B------:R-:W-:Y:S01]  /*0440*/  FFMA R6, R5, R6, R8 ;  /* 0x0000000605067223 */ /* 0x000fe20000000008 */
[----:B------:R-:W-:Y:S02]  /*0450*/  IADD3.X R5, PT, PT, RZ, R3, RZ, P2, !PT ;  /* 0x00000003ff057210 */ /* 0x000fe400017fe4ff */
[----:B------:R-:W-:Y:S01]  /*0460*/  LEA R18, R17, R18, 0x3 ;  /* 0x0000001211127211 */ /* 0x000fe200078e18ff */
[----:B------:R-:W-:-:S04]  /*0470*/  FFMA R7, R7, R10, R6 ;  /* 0x0000000a07077223 */ /* 0x000fc80000000006 */
[----:B--2---:R-:W-:-:S04]  /*0480*/  FFMA R14, R14, R13, R7 ;  /* 0x0000000d0e0e7223 */ /* 0x004fc80000000007 */
[----:B------:R-:W-:Y:S01]  /*0490*/  FFMA R24, R9, R24, R14 ;  /* 0x0000001809187223 */ /* 0x000fe2000000000e */
[----:B------:R-:W-:Y:S06]  /*04a0*/  @P1 BRA `(.L_x_2) ;  /* 0xfffffffc005c1947 */ /* 0x000fec000383ffff */
.L_x_1:
[----:B------:R-:W-:Y:S05]  /*04b0*/  @!P0 BRA `(.L_x_0) ;  /* 0x0000000000fc8947 */ /* 0x000fea0003800000 */
[----:B------:R-:W-:Y:S02]  /*04c0*/  ISETP.GE.U32.AND P1, PT, R27, 0x4, PT ;  /* 0x000000041b00780c */ /* 0x000fe40003f26070 */
[----:B------:R-:W-:-:S04]  /*04d0*/  LOP3.LUT R14, R19, 0x3, RZ, 0xc0, !PT ;  /* 0x00000003130e7812 */ /* 0x000fc800078ec0ff */
[----:B------:R-:W-:-:S07]  /*04e0*/  ISETP.NE.AND P0, PT, R14, RZ, PT ;  /* 0x000000ff0e00720c */ /* 0x000fce0003f05270 */
[----:B------:R-:W-:Y:S06]  /*04f0*/  @!P1 BRA `(.L_x_3) ;  /* 0x00000000006c9947 */ /* 0x000fec0003800000 */
[----:B------:R-:W0:Y:S01]  /*0500*/  LDC.64 R4, c[0x0][0x388] ;  /* 0x0000e200ff047b82 */ /* 0x000e220000000a00 */
[----:B------:R-:W1:Y:S01]  /*0510*/  LDCU.64 UR6, c[0x0][0x380] ;  /* 0x00007000ff0677ac */ /* 0x000e620008000a00 */
[----:B------:R-:W-:Y:S01]  /*0520*/  IMAD R7, R21, R17, R16 ;  /* 0x0000001115077224 */ /* 0x000fe200078e0210 */
[CC--:B------:R-:W-:Y:S02]  /*0530*/  IADD3 R3, PT, PT, R20.reuse, R21.reuse, RZ ;  /* 0x0000001514037210 */ /* 0x0c0fe40007ffe0ff */
[----:B------:R-:W-:-:S03]  /*0540*/  IADD3 R8, P1, PT, R20, R21, RZ ;  /* 0x0000001514087210 */ /* 0x000fc60007f3e0ff */
[----:B------:R-:W2:Y:S01]  /*0550*/  LDC.64 R12, c[0x0][0x380] ;  /* 0x0000e000ff0c7b82 */ /* 0x000ea20000000a00 */
[----:B0-----:R-:W-:-:S04]  /*0560*/  IMAD.WIDE R4, R7, 0x4, R4 ;  /* 0x0000000407047825 */ /* 0x001fc800078e0204 */
[----:B------:R-:W-:Y:S02]  /*0570*/  IMAD.WIDE R6, R17, 0x4, R4 ;  /* 0x0000000411067825 */ /* 0x000fe400078e0204 */
[----:B------:R-:W3:Y:S02]  /*0580*/  LDG.E R4, desc[UR4][R4.64] ;  /* 0x0000000404047981 */ /* 0x000ee4000c1e1900 */
[----:B--2---:R-:W-:Y:S01]  /*0590*/  IMAD.WIDE.U32 R12, R3, 0x4, R12 ;  /* 0x00000004030c7825 */ /* 0x004fe200078e000c */
[----:B------:R-:W-:Y:S02]  /*05a0*/  IADD3.X R3, PT, PT, RZ, RZ, RZ, P1, !PT ;  /* 0x000000ffff037210 */ /* 0x000fe40000ffe4ff */
[----:B-1----:R-:W-:-:S03]  /*05b0*/  LEA R2, P1, R8, UR6, 0x2 ;  /* 0x0000000608027c11 */ /* 0x002fc6000f8210ff */
[----:B------:R-:W3:Y:S01]  /*05c0*/  LDG.E R13, desc[UR4][R12.64] ;  /* 0x000000040c0d7981 */ /* 0x000ee2000c1e1900 */
[----:B------:R-:W-:Y:S01]  /*05d0*/  LEA.HI.X R3, R8, UR7, R3, 0x2, P1 ;  /* 0x0000000708037c11 */ /* 0x000fe200088f1403 */
[C---:B------:R-:W-:Y:S02]  /*05e0*/  IMAD.WIDE R8, R17.reuse, 0x4, R6 ;  /* 0x0000000411087825 */ /* 0x040fe400078e0206 */
[----:B------:R-:W2:Y:S04]  /*05f0*/  LDG.E R6, desc[UR4][R6.64] ;  /* 0x0000000406067981 */ /* 0x000ea8000c1e1900 */
[----:B------:R-:W2:Y:S01]  /*0600*/  LDG.E R15, desc[UR4][R2.64+0x4] ;  /* 0x00000404020f7981 */ /* 0x000ea2000c1e1900 */
[----:B------:R-:W-:-:S03]  /*0610*/  IMAD.WIDE R10, R17, 0x4, R8 ;  /* 0x00000004110a7825 */ /* 0x000fc600078e0208 */
[----:B------:R-:W4:Y:S04]  /*0620*/  LDG.E R22, desc[UR4][R8.64] ;  /* 0x0000000408167981 */ /* 0x000f28000c1e1900 */
[----:B------:R-:W4:Y:S04]  /*0630*/  LDG.E R18, desc[UR4][R2.64+0x8] ;  /* 0x0000080402127981 */ /* 0x000f28000c1e1900 */
[----:B------:R-:W5:Y:S04]  /*0640*/  LDG.E R26, desc[UR4][R2.64+0xc] ;  /* 0x00000c04021a7981 */ /* 0x000f68000c1e1900 */
[----:B------:R-:W5:Y:S01]  /*0650*/  LDG.E R10, desc[UR4][R10.64] ;  /* 0x000000040a0a7981 */ /* 0x000f62000c1e1900 */
[----:B------:R-:W-:Y:S01]  /*0660*/  IADD3 R21, PT, PT, R21, 0x4, RZ ;  /* 0x0000000415157810 */ /* 0x000fe20007ffe0ff */
[----:B---3--:R-:W-:-:S04]  /*0670*/  FFMA R24, R13, R4, R24 ;  /* 0x000000040d187223 */ /* 0x008fc80000000018 */
[----:B--2---:R-:W-:-:S04]  /*0680*/  FFMA R15, R15, R6, R24 ;  /* 0x000000060f0f7223 */ /* 0x004fc80000000018 */
[----:B----4-:R-:W-:-:S04]  /*0690*/  FFMA R15, R18, R22, R15 ;  /* 0x00000016120f7223 */ /* 0x010fc8000000000f */
[----:B-----5:R-:W-:-:S07]  /*06a0*/  FFMA R24, R26, R10, R15 ;  /* 0x0000000a1a187223 */ /* 0x020fce000000000f */
.L_x_3:
[----:B------:R-:W-:Y:S05]  /*06b0*/  @!P0 BRA `(.L_x_0) ;  /* 0x00000000007c8947 */ /* 0x000fea0003800000 */
[----:B------:R-:W-:Y:S01]  /*06c0*/  ISETP.NE.AND P1, PT, R14, 0x1, PT ;  /* 0x000000010e00780c */ /* 0x000fe20003f25270 */
[----:B------:R-:W0:Y:S01]  /*06d0*/  LDC.64 R10, c[0x0][0x380] ;  /* 0x0000e000ff0a7b82 */ /* 0x000e220000000a00 */
[----:B------:R-:W-:-:S04]  /*06e0*/  LOP3.LUT R19, R19, 0x1, RZ, 0xc0, !PT ;  /* 0x0000000113137812 */ /* 0x000fc800078ec0ff */
[----:B------:R-:W-:-:S03]  /*06f0*/  ISETP.NE.U32.AND P0, PT, R19, 0x1, PT ;  /* 0x000000011300780c */ /* 0x000fc60003f05070 */
[----:B------:R-:W1:Y:S04]  /*0700*/  LDC.64 R8, c[0x0][0x388] ;  /* 0x0000e200ff087b82 */ /* 0x000e680000000a00 */
[CC--:B------:R-:W-:Y:S02]  /*0710*/  @P1 IADD3 R13, PT, PT, R20.reuse, R21.reuse, RZ ;  /* 0x00000015140d1210 */ /* 0x0c0fe40007ffe0ff */
[----:B------:R-:W-:Y:S02]  /*0720*/  @P1 IADD3 R12, P2, PT, R20, R21, RZ ;  /* 0x00000015140c1210 */ /* 0x000fe40007f5e0ff */
[----:B------:R-:W2:Y:S02]  /*0730*/  @P1 LDC.64 R2, c[0x0][0x380] ;  /* 0x0000e000ff021b82 */ /* 0x000ea40000000a00 */
[----:B------:R-:W-:-:S06]  /*0740*/  @P1 IADD3.X R14, PT, PT, RZ, RZ, RZ, P2, !PT ;  /* 0x000000ffff0e1210 */ /* 0x000fcc00017fe4ff */
[----:B------:R-:W3:Y:S01]  /*0750*/  LDC.64 R4, c[0x0][0x380] ;  /* 0x0000e000ff047b82 */ /* 0x000ee20000000a00 */
[----:B0-----:R-:W-:-:S04]  /*0760*/  @P1 IMAD.WIDE.U32 R10, R13, 0x4, R10 ;  /* 0x000000040d0a1825 */ /* 0x001fc800078e000a */
[C---:B------:R-:W-:Y:S01]  /*0770*/  @P1 IMAD R13, R21.reuse, R17, R16 ;  /* 0x00000011150d1224 */ /* 0x040fe200078e0210 */
[----:B------:R-:W-:Y:S01]  /*0780*/  @P1 IADD3 R21, PT, PT, R21, 0x2, RZ ;  /* 0x0000000215151810 */ /* 0x000fe20007ffe0ff */
[----:B------:R-:W4:Y:S01]  /*0790*/  @P1 LDG.E R11, desc[UR4][R10.64] ;  /* 0x000000040a0b1981 */ /* 0x000f22000c1e1900 */
[----:B------:R-:W0:Y:S01]  /*07a0*/  LDC.64 R6, c[0x0][0x388] ;  /* 0x0000e200ff067b82 */ /* 0x000e220000000a00 */
[----:B-1----:R-:W-:Y:S01]  /*07b0*/  @P1 IMAD.WIDE R8, R13, 0x4, R8 ;  /* 0x000000040d081825 */ /* 0x002fe200078e0208 */
[----:B------:R-:W-:Y:S02]  /*07c0*/  @!P0 IADD3 R15, PT, PT, R20, R21, RZ ;  /* 0x00000015140f8210 */ /* 0x000fe40007ffe0ff */
[----:B--2---:R-:W-:Y:S01]  /*07d0*/  @P1 LEA R2, P2, R12, R2, 0x2 ;  /* 0x000000020c021211 */ /* 0x004fe200078410ff */
[----:B------:R-:W-:-:S03]  /*07e0*/  @!P0 IMAD R21, R21, R17, R16 ;  /* 0x0000001115158224 */ /* 0x000fc600078e0210 */
[----:B------:R-:W-:Y:S01]  /*07f0*/  @P1 LEA.HI.X R3, R12, R3, R14, 0x2, P2 ;  /* 0x000000030c031211 */ /* 0x000fe200010f140e */
[----:B------:R-:W-:Y:S01]  /*0800*/  @P1 IMAD.WIDE R12, R17, 0x4, R8 ;  /* 0x00000004110c1825 */ /* 0x000fe200078e0208 */
[----:B------:R-:W4:Y:S03]  /*0810*/  @P1 LDG.E R14, desc[UR4][R8.64] ;  /* 0x00000004080e1981 */ /* 0x000f26000c1e1900 */
[----:B---3--:R-:W-:Y:S01]  /*0820*/  @!P0 IMAD.WIDE.U32 R4, R15, 0x4, R4 ;  /* 0x000000040f048825 */ /* 0x008fe200078e0004 */
[----:B------:R-:W2:Y:S04]  /*0830*/  @P1 LDG.E R2, desc[UR4][R2.64+0x4] ;  /* 0x0000040402021981 */ /* 0x000ea8000c1e1900 */
[----:B------:R-:W2:Y:S01]  /*0840*/  @P1 LDG.E R12, desc[UR4][R12.64] ;  /* 0x000000040c0c1981 */ /* 0x000ea2000c1e1900 */
[----:B0-----:R-:W-:-:S03]  /*0850*/  @!P0 IMAD.WIDE R6, R21, 0x4, R6 ;  /* 0x0000000415068825 */ /* 0x001fc600078e0206 */
[----:B------:R-:W3:Y:S04]  /*0860*/  @!P0 LDG.E R5, desc[UR4][R4.64] ;  /* 0x0000000404058981 */ /* 0x000ee8000c1e1900 */
[----:B------:R-:W3:Y:S01]  /*0870*/  @!P0 LDG.E R6, desc[UR4][R6.64] ;  /* 0x0000000406068981 */ /* 0x000ee2000c1e1900 */
[----:B----4-:R-:W-:-:S04]  /*0880*/  @P1 FFMA R11, R11, R14, R24 ;  /* 0x0000000e0b0b1223 */ /* 0x010fc80000000018 */
[----:B--2---:R-:W-:-:S04]  /*0890*/  @P1 FFMA R24, R2, R12, R11 ;  /* 0x0000000c02181223 */ /* 0x004fc8000000000b */
[----:B---3--:R-:W-:-:S07]  /*08a0*/  @!P0 FFMA R24, R5, R6, R24 ;  /* 0x0000000605188223 */ /* 0x008fce0000000018 */
.L_x_0:
[----:B------:R-:W0:Y:S01]  /*08b0*/  LDC.64 R2, c[0x0][0x390] ;  /* 0x0000e400ff027b82 */ /* 0x000e220000000a00 */
[----:B------:R-:W-:-:S04]  /*08c0*/  IMAD R17, R0, R17, R16 ;  /* 0x0000001100117224 */ /* 0x000fc800078e0210 */
[----:B0-----:R-:W-:-:S05]  /*08d0*/  IMAD.WIDE R2, R17, 0x4, R2 ;  /* 0x0000000411027825 */ /* 0x001fca00078e0202 */
[----:B------:R-:W-:Y:S01]  /*08e0*/  STG.E desc[UR4][R2.64], R24 ;  /* 0x0000001802007986 */ /* 0x000fe2000c101904 */
[----:B------:R-:W-:Y:S05]  /*08f0*/  EXIT ;  /* 0x000000000000794d */ /* 0x000fea0003800000 */
.L_x_4:
[----:B------:R-:W-:-:S00]  /*0900*/  BRA `(.L_x_4) ;  /* 0xfffffffc00fc7947 */ /* 0x000fc0000383ffff */
[----:B------:R-:W-:-:S00]  /*0910*/  NOP ;  /* 0x0000000000007918 */ /* 0x000fc00000000000 */
        /* <DEDUP_REMOVED lines=14> */
.L_x_5:


//--------------------- .nv.shared.reserved.0     --------------------------
	.section	.nv.shared.reserved.0,"aw",@nobits
	.weak		__nv_reservedSMEM_offset_0_alias
	.size		__nv_reservedSMEM_offset_0_alias, 0, 64
	.other		__nv_reservedSMEM_offset_0_alias,@"STO_CUDA_RESERVED_SHARED STV_DEFAULT"
__nv_reservedSMEM_offset_0_alias:
	.zero		0
	.zero		64


//--------------------- .nv.constant0._Z4gemmPfS_S_iiii --------------------------
	.section	.nv.constant0._Z4gemmPfS_S_iiii,"a",@progbits
	.sectionflags	@""
	.align	4
.nv.constant0._Z4gemmPfS_S_iiii:
	.zero		936


//--------------------- SYMBOLS --------------------------

	.type		.nv.reservedSmem.offset0,@object
	.size		.nv.reservedSmem.offset0,0x4
